	.headerflags	@"EF_CUDA_TEXMODE_UNIFIED EF_CUDA_64BIT_ADDRESS EF_CUDA_ACCELERATORS EF_CUDA_SM90 EF_CUDA_VIRTUAL_SM(EF_CUDA_SM90)"
	.elftype	@"ET_EXEC"


//--------------------- .nv.info                  --------------------------
	.section	.nv.info,"",@"SHT_CUDA_INFO"
	.align	4


	//----- nvinfo : EIATTR_REGCOUNT
	.align		4
        /*0000*/ 	.byte	0x04, 0x2f
        /*0002*/ 	.short	(.L_1 - .L_0)
	.align		4
.L_0:
        /*0004*/ 	.word	index@(triton_poi_fused_convolution_max_pool2d_with_indices_relu_7)
        /*0008*/ 	.word	0x0000000c


	//----- nvinfo : EIATTR_MIN_STACK_SIZE
	.align		4
.L_1:
        /*000c*/ 	.byte	0x04, 0x12
        /*000e*/ 	.short	(.L_3 - .L_2)
	.align		4
.L_2:
        /*0010*/ 	.word	index@(triton_poi_fused_convolution_max_pool2d_with_indices_relu_7)
        /*0014*/ 	.word	0x00000000


	//----- nvinfo : EIATTR_FRAME_SIZE
	.align		4
.L_3:
        /*0018*/ 	.byte	0x04, 0x11
        /*001a*/ 	.short	(.L_5 - .L_4)
	.align		4
.L_4:
        /*001c*/ 	.word	index@(triton_poi_fused_convolution_max_pool2d_with_indices_relu_7)
        /*0020*/ 	.word	0x00000000


	//----- nvinfo : EIATTR_MIN_STACK_SIZE
	.align		4
.L_5:
        /*0024*/ 	.byte	0x04, 0x12
        /*0026*/ 	.short	(.L_7 - .L_6)
	.align		4
.L_6:
        /*0028*/ 	.word	index@(triton_poi_fused_convolution_max_pool2d_with_indices_relu_7)
        /*002c*/ 	.word	0x00000000
.L_7:


//--------------------- .nv.info.triton_poi_fused_convolution_max_pool2d_with_indices_relu_7 --------------------------
	.section	.nv.info.triton_poi_fused_convolution_max_pool2d_with_indices_relu_7,"",@"SHT_CUDA_INFO"
	.sectionflags	@""
	.align	4


	//----- nvinfo : EIATTR_CUDA_API_VERSION
	.align		4
        /*0000*/ 	.byte	0x04, 0x37
        /*0002*/ 	.short	(.L_9 - .L_8)
.L_8:
        /*0004*/ 	.word	0x0000007c


	//----- nvinfo : EIATTR_KPARAM_INFO
	.align		4
.L_9:
        /*0008*/ 	.byte	0x04, 0x17
        /*000a*/ 	.short	(.L_11 - .L_10)
.L_10:
        /*000c*/ 	.word	0x00000000
        /*0010*/ 	.short	0x0002
        /*0012*/ 	.short	0x0010
        /*0014*/ 	.byte	0x00, 0xf0, 0x11, 0x00


	//----- nvinfo : EIATTR_KPARAM_INFO
	.align		4
.L_11:
        /*0018*/ 	.byte	0x04, 0x17
        /*001a*/ 	.short	(.L_13 - .L_12)
.L_12:
        /*001c*/ 	.word	0x00000000
        /*0020*/ 	.short	0x0001
        /*0022*/ 	.short	0x0008
        /*0024*/ 	.byte	0x00, 0xf4, 0x21, 0x00


	//----- nvinfo : EIATTR_KPARAM_INFO
	.align		4
.L_13:
        /*0028*/ 	.byte	0x04, 0x17
        /*002a*/ 	.short	(.L_15 - .L_14)
.L_14:
        /*002c*/ 	.word	0x00000000
        /*0030*/ 	.short	0x0000
        /*0032*/ 	.short	0x0000
        /*0034*/ 	.byte	0x00, 0xf4, 0x21, 0x00


	//----- nvinfo : EIATTR_SPARSE_MMA_MASK
	.align		4
.L_15:
        /*0038*/ 	.byte	0x03, 0x50
        /*003a*/ 	.short	0x0000


	//----- nvinfo : EIATTR_MAXREG_COUNT
	.align		4
        /*003c*/ 	.byte	0x03, 0x1b
        /*003e*/ 	.short	0x00ff


	//----- nvinfo : EIATTR_EXIT_INSTR_OFFSETS
	.align		4
        /*0040*/ 	.byte	0x04, 0x1c
        /*0042*/ 	.short	(.L_17 - .L_16)


	//   ....[0]....
.L_16:
        /*0044*/ 	.word	0x00000190


	//----- nvinfo : EIATTR_REQNTID
	.align		4
.L_17:
        /*0048*/ 	.byte	0x04, 0x10
        /*004a*/ 	.short	(.L_19 - .L_18)
.L_18:
        /*004c*/ 	.word	0x00000100
        /*0050*/ 	.word	0x00000001
        /*0054*/ 	.word	0x00000001


	//----- nvinfo : EIATTR_CBANK_PARAM_SIZE
	.align		4
.L_19:
        /*0058*/ 	.byte	0x03, 0x19
        /*005a*/ 	.short	0x0014


	//----- nvinfo : EIATTR_PARAM_CBANK
	.align		4
        /*005c*/ 	.byte	0x04, 0x0a
        /*005e*/ 	.short	(.L_21 - .L_20)
	.align		4
.L_20:
        /*0060*/ 	.word	index@(.nv.constant0.triton_poi_fused_convolution_max_pool2d_with_indices_relu_7)
        /*0064*/ 	.short	0x0210
        /*0066*/ 	.short	0x0014


	//----- nvinfo : EIATTR_SW_WAR
	.align		4
.L_21:
        /*0068*/ 	.byte	0x04, 0x36
        /*006a*/ 	.short	(.L_23 - .L_22)
.L_22:
        /*006c*/ 	.word	0x00000008
.L_23:


//--------------------- .nv.callgraph             --------------------------
	.section	.nv.callgraph,"",@"SHT_CUDA_CALLGRAPH"
	.align	4
	.sectionentsize	8
	.align		4
        /*0000*/ 	.word	0x00000000
	.align		4
        /*0004*/ 	.word	0xffffffff
	.align		4
        /*0008*/ 	.word	0x00000000
	.align		4
        /*000c*/ 	.word	0xfffffffe
	.align		4
        /*0010*/ 	.word	0x00000000
	.align		4
        /*0014*/ 	.word	0xfffffffd
	.align		4
        /*0018*/ 	.word	0x00000000
	.align		4
        /*001c*/ 	.word	0xfffffffc


//--------------------- .text.triton_poi_fused_convolution_max_pool2d_with_indices_relu_7 --------------------------
	.section	.text.triton_poi_fused_convolution_max_pool2d_with_indices_relu_7,"ax",@progbits
	.align	128
        .global         triton_poi_fused_convolution_max_pool2d_with_indices_relu_7
        .type           triton_poi_fused_convolution_max_pool2d_with_indices_relu_7,@function
        .size           triton_poi_fused_convolution_max_pool2d_with_indices_relu_7,(.L_x_1 - triton_poi_fused_convolution_max_pool2d_with_indices_relu_7)
        .other          triton_poi_fused_convolution_max_pool2d_with_indices_relu_7,@"STO_CUDA_ENTRY STV_DEFAULT"
triton_poi_fused_convolution_max_pool2d_with_indices_relu_7:
.text.triton_poi_fused_convolution_max_pool2d_with_indices_relu_7:
[----:B------:R-:W-:Y:S01]  /*0000*/  LDC R1, c[0x0][0x28] ;  /* 0x00000a00ff017b82 */ /* 0x000fe20000000800 */
[----:B------:R-:W1:Y:S07]  /*0010*/  S2R R0, SR_TID.X ;  /* 0x0000000000007919 */ /* 0x000e6e0000002100 */
[----:B------:R-:W2:Y:S01]  /*0020*/  LDC.64 R4, c[0x0][0x218] ;  /* 0x00008600ff047b82 */ /* 0x000ea20000000a00 */
[----:B------:R-:W-:Y:S01]  /*0030*/  ULDC.64 UR4, c[0x0][0x208] ;  /* 0x0000820000047ab9 */ /* 0x000fe20000000a00 */
[----:B------:R-:W3:Y:S06]  /*0040*/  S2R R7, SR_CTAID.X ;  /* 0x0000000000077919 */ /* 0x000eec0000002500 */
[----:B------:R-:W4:Y:S01]  /*0050*/  LDC.64 R2, c[0x0][0x210] ;  /* 0x00008400ff027b82 */ /* 0x000f220000000a00 */
[----:B-1----:R-:W-:Y:S01]  /*0060*/  IMAD.SHL.U32 R0, R0, 0x2, RZ ;  /* 0x0000000200007824 */ /* 0x002fe200078e00ff */
[----:B---3--:R-:W-:-:S04]  /*0070*/  SHF.R.S32.HI R6, RZ, 0x16, R7 ;  /* 0x00000016ff067819 */ /* 0x008fc80000011407 */
[----:B------:R-:W-:-:S05]  /*0080*/  LOP3.LUT R0, R0, 0x1fe, RZ, 0xc0, !PT ;  /* 0x000001fe00007812 */ /* 0x000fca00078ec0ff */
[----:B------:R-:W-:Y:S01]  /*0090*/  IMAD R7, R7, 0x200, R0 ;  /* 0x0000020007077824 */ /* 0x000fe200078e0200 */
[----:B------:R-:W-:-:S03]  /*00a0*/  SGXT R0, R6, 0x1 ;  /* 0x000000010600781a */ /* 0x000fc60000000200 */
[----:B----4-:R-:W-:Y:S01]  /*00b0*/  IMAD.WIDE R2, R7, 0x4, R2 ;  /* 0x0000000407027825 */ /* 0x010fe200078e0202 */
[----:B------:R-:W-:-:S04]  /*00c0*/  LEA.HI R0, R0, R7, RZ, 0x7 ;  /* 0x0000000700007211 */ /* 0x000fc800078f38ff */
[----:B------:R-:W-:-:S05]  /*00d0*/  LOP3.LUT R0, R0, 0xffffff80, RZ, 0xc0, !PT ;  /* 0xffffff8000007812 */ /* 0x000fca00078ec0ff */
[----:B------:R-:W-:Y:S02]  /*00e0*/  IMAD.IADD R9, R7, 0x1, -R0 ;  /* 0x0000000107097824 */ /* 0x000fe400078e0a00 */
[----:B------:R-:W3:Y:S02]  /*00f0*/  LDG.E.64 R6, desc[UR4][R2.64] ;  /* 0x0000000402067981 */ /* 0x000ee4000c1e1b00 */
[----:B--2---:R-:W-:-:S06]  /*0100*/  IMAD.WIDE R4, R9, 0x4, R4 ;  /* 0x0000000409047825 */ /* 0x004fcc00078e0204 */
[----:B------:R-:W3:Y:S02]  /*0110*/  LDG.E.EL.64 R4, desc[UR4][R4.64] ;  /* 0x0000000404047981 */ /* 0x000ee4000c2e1b00 */
[C---:B---3--:R-:W-:Y:S01]  /*0120*/  FSETP.GEU.AND P0, PT, R6.reuse, -R4, PT ;  /* 0x800000040600720b */ /* 0x048fe20003f0e000 */
[----:B------:R-:W-:Y:S01]  /*0130*/  FADD R6, R6, R4 ;  /* 0x0000000406067221 */ /* 0x000fe20000000000 */
[C---:B------:R-:W-:Y:S01]  /*0140*/  FADD R0, R7.reuse, R5 ;  /* 0x0000000507007221 */ /* 0x040fe20000000000 */
[----:B------:R-:W-:-:S03]  /*0150*/  FSETP.GEU.AND P1, PT, R7, -R5, PT ;  /* 0x800000050700720b */ /* 0x000fc60003f2e000 */
[----:B------:R-:W-:Y:S02]  /*0160*/  FSEL R6, R6, RZ, P0 ;  /* 0x000000ff06067208 */ /* 0x000fe40000000000 */
[----:B------:R-:W-:-:S05]  /*0170*/  FSEL R7, R0, RZ, P1 ;  /* 0x000000ff00077208 */ /* 0x000fca0000800000 */
[----:B------:R-:W-:Y:S01]  /*0180*/  STG.E.64 desc[UR4][R2.64], R6 ;  /* 0x0000000602007986 */ /* 0x000fe2000c101b04 */
[----:B------:R-:W-:Y:S05]  /*0190*/  EXIT ;  /* 0x000000000000794d */ /* 0x000fea0003800000 */
.L_x_0:
[----:B------:R-:W-:-:S00]  /*01a0*/  BRA `(.L_x_0) ;  /* 0xfffffffc00fc7947 */ /* 0x000fc0000383ffff */
[----:B------:R-:W-:-:S00]  /*01b0*/  NOP ;  /* 0x0000000000007918 */ /* 0x000fc00000000000 */
        /* <DEDUP_REMOVED lines=12> */
.L_x_1:


//--------------------- .nv.constant0.triton_poi_fused_convolution_max_pool2d_with_indices_relu_7 --------------------------
	.section	.nv.constant0.triton_poi_fused_convolution_max_pool2d_with_indices_relu_7,"a",@progbits
	.sectionflags	@""
	.align	4
.nv.constant0.triton_poi_fused_convolution_max_pool2d_with_indices_relu_7:
	.zero		548
